//
// Generated by NVIDIA NVVM Compiler
//
// Compiler Build ID: CL-36424714
// Cuda compilation tools, release 13.0, V13.0.88
// Based on NVVM 20.0.0
//

.version 9.0
.target sm_100
.address_size 64

	// .globl	_Z14minpool_kernelPfS_

.visible .entry _Z14minpool_kernelPfS_(
	.param .u64 .ptr .align 1 _Z14minpool_kernelPfS__param_0,
	.param .u64 .ptr .align 1 _Z14minpool_kernelPfS__param_1
)
.maxntid 1024
{
	.reg .b16 	%rs<4>;
	.reg .b32 	%r<26>;
	.reg .b32 	%f<51>;
	.reg .b64 	%rd<9>;

	ld.param.u64 	%rd1, [_Z14minpool_kernelPfS__param_0];
	ld.param.u64 	%rd2, [_Z14minpool_kernelPfS__param_1];
	cvta.to.global.u64 	%rd3, %rd1;
	mov.u32 	%r1, %ctaid.x;
	mul.hi.u32 	%r2, %r1, 1374389535;
	shr.u32 	%r3, %r2, 3;
	shl.b32 	%r4, %r3, 18;
	mul.lo.s32 	%r5, %r3, 25;
	sub.s32 	%r6, %r1, %r5;
	shl.b32 	%r7, %r6, 2;
	mov.u32 	%r8, %tid.x;
	shr.u32 	%r9, %r8, 8;
	or.b32  	%r10, %r7, %r9;
	cvt.u16.u32 	%rs1, %r10;
	mul.lo.s16 	%rs2, %rs1, 103;
	shr.u16 	%rs3, %rs2, 9;
	mul.wide.u16 	%r11, %rs3, 12288;
	shl.b32 	%r12, %r1, 4;
	shr.u32 	%r13, %r8, 6;
	or.b32  	%r14, %r12, %r13;
	mul.hi.u32 	%r15, %r14, 1717986919;
	shr.u32 	%r16, %r15, 3;
	mul.lo.s32 	%r17, %r16, 20;
	sub.s32 	%r18, %r14, %r17;
	mul.lo.s32 	%r19, %r18, 192;
	and.b32  	%r20, %r8, 63;
	or.b32  	%r21, %r4, %r20;
	or.b32  	%r22, %r21, %r19;
	add.s32 	%r23, %r22, %r11;
	mul.wide.u32 	%rd4, %r23, 4;
	add.s64 	%rd5, %rd3, %rd4;
	ld.global.nc.f32 	%f1, [%rd5];
	min.f32 	%f2, %f1, 0f7F7FFFFD;
	ld.global.nc.f32 	%f3, [%rd5+256];
	min.f32 	%f4, %f2, %f3;
	ld.global.nc.f32 	%f5, [%rd5+512];
	min.f32 	%f6, %f4, %f5;
	ld.global.nc.f32 	%f7, [%rd5+768];
	min.f32 	%f8, %f6, %f7;
	ld.global.nc.f32 	%f9, [%rd5+1024];
	min.f32 	%f10, %f8, %f9;
	ld.global.nc.f32 	%f11, [%rd5+16384];
	min.f32 	%f12, %f10, %f11;
	ld.global.nc.f32 	%f13, [%rd5+16640];
	min.f32 	%f14, %f12, %f13;
	ld.global.nc.f32 	%f15, [%rd5+16896];
	min.f32 	%f16, %f14, %f15;
	ld.global.nc.f32 	%f17, [%rd5+17152];
	min.f32 	%f18, %f16, %f17;
	ld.global.nc.f32 	%f19, [%rd5+17408];
	min.f32 	%f20, %f18, %f19;
	ld.global.nc.f32 	%f21, [%rd5+32768];
	min.f32 	%f22, %f20, %f21;
	ld.global.nc.f32 	%f23, [%rd5+33024];
	min.f32 	%f24, %f22, %f23;
	ld.global.nc.f32 	%f25, [%rd5+33280];
	min.f32 	%f26, %f24, %f25;
	ld.global.nc.f32 	%f27, [%rd5+33536];
	min.f32 	%f28, %f26, %f27;
	ld.global.nc.f32 	%f29, [%rd5+33792];
	min.f32 	%f30, %f28, %f29;
	ld.global.nc.f32 	%f31, [%rd5+49152];
	min.f32 	%f32, %f30, %f31;
	ld.global.nc.f32 	%f33, [%rd5+49408];
	min.f32 	%f34, %f32, %f33;
	ld.global.nc.f32 	%f35, [%rd5+49664];
	min.f32 	%f36, %f34, %f35;
	ld.global.nc.f32 	%f37, [%rd5+49920];
	min.f32 	%f38, %f36, %f37;
	ld.global.nc.f32 	%f39, [%rd5+50176];
	min.f32 	%f40, %f38, %f39;
	ld.global.nc.f32 	%f41, [%rd5+65536];
	min.f32 	%f42, %f40, %f41;
	ld.global.nc.f32 	%f43, [%rd5+65792];
	min.f32 	%f44, %f42, %f43;
	ld.global.nc.f32 	%f45, [%rd5+66048];
	min.f32 	%f46, %f44, %f45;
	ld.global.nc.f32 	%f47, [%rd5+66304];
	min.f32 	%f48, %f46, %f47;
	ld.global.nc.f32 	%f49, [%rd5+66560];
	min.f32 	%f50, %f48, %f49;
	cvta.to.global.u64 	%rd6, %rd2;
	shl.b32 	%r24, %r1, 10;
	or.b32  	%r25, %r24, %r8;
	mul.wide.u32 	%rd7, %r25, 4;
	add.s64 	%rd8, %rd6, %rd7;
	st.global.f32 	[%rd8], %f50;
	ret;

}


// ===== COMPILED SASS (sm_100) =====

	.target	sm_100

	.elftype	@"ET_EXEC"


//--------------------- .note.nv.tkinfo           --------------------------
	.section	.note.nv.tkinfo,"",@"SHT_NOTE"
	.sectionflags	@"SHF_NOTE_NV_TKINFO"
	.tkinfo
        /*0018*/ 	.word	0x00000002
        /*0030*/ 	.string	""
        /*0030*/ 	.string	"ptxas"
        /*0030*/ 	.string	"Cuda compilation tools, release 13.0, V13.0.88"
        /*0030*/ 	.string	"Build cuda_13.0.r13.0/compiler.36424714_0"
        /*0030*/ 	.string	"-arch sm_100 -m 64 "



//--------------------- .note.nv.cuinfo           --------------------------
	.section	.note.nv.cuinfo,"",@"SHT_NOTE"
	.sectionflags	@"SHF_NOTE_NV_CUINFO"
        /*0018*/ 	.short	0x0002
        /*001a*/ 	.short	0x0064
        /*001c*/ 	.short	0x0082
	.zero		2


//--------------------- .nv.info                  --------------------------
	.section	.nv.info,"",@"SHT_CUDA_INFO"
	.align	4


	//----- nvinfo : EIATTR_REGCOUNT
	.align		4
        /*0000*/ 	.byte	0x04, 0x2f
        /*0002*/ 	.short	(.L_1 - .L_0)
	.align		4
.L_0:
        /*0004*/ 	.word	index@(_Z14minpool_kernelPfS_)
        /*0008*/ 	.word	0x0000001d


	//----- nvinfo : EIATTR_FRAME_SIZE
	.align		4
.L_1:
        /*000c*/ 	.byte	0x04, 0x11
        /*000e*/ 	.short	(.L_3 - .L_2)
	.align		4
.L_2:
        /*0010*/ 	.word	index@(_Z14minpool_kernelPfS_)
        /*0014*/ 	.word	0x00000000


	//----- nvinfo : EIATTR_MIN_STACK_SIZE
	.align		4
.L_3:
        /*0018*/ 	.byte	0x04, 0x12
        /*001a*/ 	.short	(.L_5 - .L_4)
	.align		4
.L_4:
        /*001c*/ 	.word	index@(_Z14minpool_kernelPfS_)
        /*0020*/ 	.word	0x00000000
.L_5:


//--------------------- .nv.compat                --------------------------
	.section	.nv.compat,"",@"SHT_CUDA_COMPAT_INFO"
	.align	4
        /*0000*/ 	.byte	0x02, 0x09, 0x00, 0x00, 0x02, 0x02, 0x01, 0x00, 0x02, 0x05, 0x05, 0x00, 0x03, 0x07, 0x01, 0x01
        /*0010*/ 	.byte	0x02, 0x03, 0x00, 0x00, 0x02, 0x06, 0x01, 0x00, 0x04, 0x0b, 0x08, 0x00, 0x09, 0x00, 0x00, 0x00
        /*0020*/ 	.byte	0x00, 0x00, 0x00, 0x00


//--------------------- .nv.info._Z14minpool_kernelPfS_ --------------------------
	.section	.nv.info._Z14minpool_kernelPfS_,"",@"SHT_CUDA_INFO"
	.sectionflags	@""
	.align	4


	//----- nvinfo : EIATTR_CUDA_API_VERSION
	.align		4
        /*0000*/ 	.byte	0x04, 0x37
        /*0002*/ 	.short	(.L_7 - .L_6)
.L_6:
        /*0004*/ 	.word	0x00000082


	//----- nvinfo : EIATTR_KPARAM_INFO
	.align		4
.L_7:
        /*0008*/ 	.byte	0x04, 0x17
        /*000a*/ 	.short	(.L_9 - .L_8)
.L_8:
        /*000c*/ 	.word	0x00000000
        /*0010*/ 	.short	0x0001
        /*0012*/ 	.short	0x0008
        /*0014*/ 	.byte	0x00, 0xf5, 0x21, 0x00


	//----- nvinfo : EIATTR_KPARAM_INFO
	.align		4
.L_9:
        /*0018*/ 	.byte	0x04, 0x17
        /*001a*/ 	.short	(.L_11 - .L_10)
.L_10:
        /*001c*/ 	.word	0x00000000
        /*0020*/ 	.short	0x0000
        /*0022*/ 	.short	0x0000
        /*0024*/ 	.byte	0x00, 0xf5, 0x21, 0x00


	//----- nvinfo : EIATTR_SPARSE_MMA_MASK
	.align		4
.L_11:
        /*0028*/ 	.byte	0x03, 0x50
        /*002a*/ 	.short	0x0000


	//----- nvinfo : EIATTR_MAXREG_COUNT
	.align		4
        /*002c*/ 	.byte	0x03, 0x1b
        /*002e*/ 	.short	0x0040


	//----- nvinfo : EIATTR_MERCURY_ISA_VERSION
	.align		4
        /*0030*/ 	.byte	0x03, 0x5f
        /*0032*/ 	.short	0x0101


	//----- nvinfo : EIATTR_VRC_CTA_INIT_COUNT
	.align		4
        /*0034*/ 	.byte	0x02, 0x4a
	.zero		1
	.zero		1


	//----- nvinfo : EIATTR_EXIT_INSTR_OFFSETS
	.align		4
        /*0038*/ 	.byte	0x04, 0x1c
        /*003a*/ 	.short	(.L_13 - .L_12)


	//   ....[0]....
.L_12:
        /*003c*/ 	.word	0x00000470


	//----- nvinfo : EIATTR_MAX_THREADS
	.align		4
.L_13:
        /*0040*/ 	.byte	0x04, 0x05
        /*0042*/ 	.short	(.L_15 - .L_14)
.L_14:
        /*0044*/ 	.word	0x00000400
        /*0048*/ 	.word	0x00000001
        /*004c*/ 	.word	0x00000001


	//----- nvinfo : EIATTR_CBANK_PARAM_SIZE
	.align		4
.L_15:
        /*0050*/ 	.byte	0x03, 0x19
        /*0052*/ 	.short	0x0010


	//----- nvinfo : EIATTR_PARAM_CBANK
	.align		4
        /*0054*/ 	.byte	0x04, 0x0a
        /*0056*/ 	.short	(.L_17 - .L_16)
	.align		4
.L_16:
        /*0058*/ 	.word	index@(.nv.constant0._Z14minpool_kernelPfS_)
        /*005c*/ 	.short	0x0380
        /*005e*/ 	.short	0x0010


	//----- nvinfo : EIATTR_SW_WAR
	.align		4
.L_17:
        /*0060*/ 	.byte	0x04, 0x36
        /*0062*/ 	.short	(.L_19 - .L_18)
.L_18:
        /*0064*/ 	.word	0x00000008
.L_19:


//--------------------- .nv.callgraph             --------------------------
	.section	.nv.callgraph,"",@"SHT_CUDA_CALLGRAPH"
	.align	4
	.sectionentsize	8
	.align		4
        /*0000*/ 	.word	0x00000000
	.align		4
        /*0004*/ 	.word	0xffffffff
	.align		4
        /*0008*/ 	.word	0x00000000
	.align		4
        /*000c*/ 	.word	0xfffffffe
	.align		4
        /*0010*/ 	.word	0x00000000
	.align		4
        /*0014*/ 	.word	0xfffffffd
	.align		4
        /*0018*/ 	.word	0x00000000
	.align		4
        /*001c*/ 	.word	0xfffffffc


//--------------------- .text._Z14minpool_kernelPfS_ --------------------------
	.section	.text._Z14minpool_kernelPfS_,"ax",@progbits
	.align	128
        .global         _Z14minpool_kernelPfS_
        .type           _Z14minpool_kernelPfS_,@function
        .size           _Z14minpool_kernelPfS_,(.L_x_1 - _Z14minpool_kernelPfS_)
        .other          _Z14minpool_kernelPfS_,@"STO_CUDA_ENTRY STV_DEFAULT"
_Z14minpool_kernelPfS_:
.text._Z14minpool_kernelPfS_:
[----:B------:R-:W-:Y:S01]  /*0000*/  LDC R1, c[0x0][0x37c] ;  /* 0x0000df00ff017b82 */ /* 0x000fe20000000800 */
[----:B------:R-:W0:Y:S01]  /*0010*/  S2R R0, SR_CTAID.X ;  /* 0x0000000000007919 */ /* 0x000e220000002500 */
[----:B------:R-:W1:Y:S01]  /*0020*/  LDCU.64 UR4, c[0x0][0x358] ;  /* 0x00006b00ff0477ac */ /* 0x000e620008000a00 */
[----:B------:R-:W2:Y:S01]  /*0030*/  S2R R6, SR_TID.X ;  /* 0x0000000000067919 */ /* 0x000ea20000002100 */
[----:B0-----:R-:W-:-:S04]  /*0040*/  IMAD.HI.U32 R2, R0, 0x51eb851f, RZ ;  /* 0x51eb851f00027827 */ /* 0x001fc800078e00ff */
[----:B------:R-:W-:Y:S01]  /*0050*/  IMAD.SHL.U32 R4, R0, 0x10, RZ ;  /* 0x0000001000047824 */ /* 0x000fe200078e00ff */
[----:B------:R-:W-:Y:S02]  /*0060*/  SHF.R.U32.HI R5, RZ, 0x3, R2 ;  /* 0x00000003ff057819 */ /* 0x000fe40000011602 */
[--C-:B--2---:R-:W-:Y:S02]  /*0070*/  SHF.R.U32.HI R7, RZ, 0x6, R6.reuse ;  /* 0x00000006ff077819 */ /* 0x104fe40000011606 */
[----:B------:R-:W-:Y:S01]  /*0080*/  SHF.R.U32.HI R3, RZ, 0x8, R6 ;  /* 0x00000008ff037819 */ /* 0x000fe20000011606 */
[----:B------:R-:W-:Y:S01]  /*0090*/  IMAD R2, R5, -0x19, R0 ;  /* 0xffffffe705027824 */ /* 0x000fe200078e0200 */
[----:B------:R-:W-:Y:S02]  /*00a0*/  LOP3.LUT R7, R4, R7, RZ, 0xfc, !PT ;  /* 0x0000000704077212 */ /* 0x000fe400078efcff */
[----:B------:R-:W-:Y:S01]  /*00b0*/  LOP3.LUT R10, R6, 0x3f, RZ, 0xc0, !PT ;  /* 0x0000003f060a7812 */ /* 0x000fe200078ec0ff */
[----:B------:R-:W-:-:S02]  /*00c0*/  IMAD.SHL.U32 R2, R2, 0x4, RZ ;  /* 0x0000000402027824 */ /* 0x000fc400078e00ff */
[----:B------:R-:W-:-:S03]  /*00d0*/  IMAD.HI.U32 R4, R7, 0x66666667, RZ ;  /* 0x6666666707047827 */ /* 0x000fc600078e00ff */
[----:B------:R-:W-:Y:S01]  /*00e0*/  LOP3.LUT R2, R2, R3, RZ, 0xfc, !PT ;  /* 0x0000000302027212 */ /* 0x000fe200078efcff */
[----:B------:R-:W-:Y:S01]  /*00f0*/  IMAD R5, R5, 0x40000, R10 ;  /* 0x0004000005057824 */ /* 0x000fe200078e020a */
[----:B------:R-:W-:Y:S02]  /*0100*/  SHF.R.U32.HI R8, RZ, 0x3, R4 ;  /* 0x00000003ff087819 */ /* 0x000fe40000011604 */
[----:B------:R-:W-:Y:S02]  /*0110*/  PRMT R9, R2, 0x9910, RZ ;  /* 0x0000991002097816 */ /* 0x000fe400000000ff */
[----:B------:R-:W0:Y:S01]  /*0120*/  LDC.64 R2, c[0x0][0x380] ;  /* 0x0000e000ff027b82 */ /* 0x000e220000000a00 */
[----:B------:R-:W-:Y:S02]  /*0130*/  IMAD R8, R8, -0x14, R7 ;  /* 0xffffffec08087824 */ /* 0x000fe400078e0207 */
[----:B------:R-:W-:Y:S02]  /*0140*/  IMAD R4, R9, 0x67, RZ ;  /* 0x0000006709047824 */ /* 0x000fe400078e02ff */
[----:B------:R-:W-:-:S03]  /*0150*/  IMAD R8, R8, 0xc0, RZ ;  /* 0x000000c008087824 */ /* 0x000fc600078e02ff */
[----:B------:R-:W-:Y:S02]  /*0160*/  LOP3.LUT R4, R4, 0xffff, RZ, 0xc0, !PT ;  /* 0x0000ffff04047812 */ /* 0x000fe400078ec0ff */
[----:B------:R-:W-:Y:S02]  /*0170*/  LOP3.LUT R5, R5, R8, RZ, 0xfc, !PT ;  /* 0x0000000805057212 */ /* 0x000fe400078efcff */
[----:B------:R-:W-:-:S04]  /*0180*/  SHF.R.U32.HI R4, RZ, 0x9, R4 ;  /* 0x00000009ff047819 */ /* 0x000fc80000011604 */
[----:B------:R-:W-:-:S05]  /*0190*/  LOP3.LUT R4, R4, 0xffff, RZ, 0xc0, !PT ;  /* 0x0000ffff04047812 */ /* 0x000fca00078ec0ff */
[----:B------:R-:W-:-:S04]  /*01a0*/  IMAD R5, R4, 0x3000, R5 ;  /* 0x0000300004057824 */ /* 0x000fc800078e0205 */
[----:B0-----:R-:W-:-:S05]  /*01b0*/  IMAD.WIDE.U32 R2, R5, 0x4, R2 ;  /* 0x0000000405027825 */ /* 0x001fca00078e0002 */
[----:B-1----:R-:W2:Y:S04]  /*01c0*/  LDG.E.CONSTANT R21, desc[UR4][R2.64] ;  /* 0x0000000402157981 */ /* 0x002ea8000c1e9900 */
[----:B------:R-:W2:Y:S04]  /*01d0*/  LDG.E.CONSTANT R22, desc[UR4][R2.64+0x100] ;  /* 0x0001000402167981 */ /* 0x000ea8000c1e9900 */
[----:B------:R-:W3:Y:S04]  /*01e0*/  LDG.E.CONSTANT R24, desc[UR4][R2.64+0x200] ;  /* 0x0002000402187981 */ /* 0x000ee8000c1e9900 */
[----:B------:R-:W3:Y:S04]  /*01f0*/  LDG.E.CONSTANT R25, desc[UR4][R2.64+0x300] ;  /* 0x0003000402197981 */ /* 0x000ee8000c1e9900 */
[----:B------:R-:W4:Y:S04]  /*0200*/  LDG.E.CONSTANT R4, desc[UR4][R2.64+0x400] ;  /* 0x0004000402047981 */ /* 0x000f28000c1e9900 */
[----:B------:R-:W4:Y:S04]  /*0210*/  LDG.E.CONSTANT R5, desc[UR4][R2.64+0x4000] ;  /* 0x0040000402057981 */ /* 0x000f28000c1e9900 */
[----:B------:R-:W5:Y:S04]  /*0220*/  LDG.E.CONSTANT R15, desc[UR4][R2.64+0x4100] ;  /* 0x00410004020f7981 */ /* 0x000f68000c1e9900 */
        /* <DEDUP_REMOVED lines=12> */
[----:B------:R-:W5:Y:S01]  /*02f0*/  LDG.E.CONSTANT R8, desc[UR4][R2.64+0xc400] ;  /* 0x00c4000402087981 */ /* 0x000f62000c1e9900 */
[----:B--2---:R-:W-:-:S03]  /*0300*/  FMNMX3 R23, R21, 3.40282306073709652508e+38, R22, PT ;  /* 0x7f7ffffd15177876 */ /* 0x004fc60003800016 */
[----:B------:R-:W2:Y:S04]  /*0310*/  LDG.E.CONSTANT R21, desc[UR4][R2.64+0x10000] ;  /* 0x0100000402157981 */ /* 0x000ea8000c1e9900 */
[----:B------:R-:W2:Y:S01]  /*0320*/  LDG.E.CONSTANT R22, desc[UR4][R2.64+0x10100] ;  /* 0x0101000402167981 */ /* 0x000ea2000c1e9900 */
[----:B---3--:R-:W-:-:S03]  /*0330*/  FMNMX3 R26, R23, R24, R25, PT ;  /* 0x00000018171a7276 */ /* 0x008fc60003800019 */
[----:B------:R-:W3:Y:S04]  /*0340*/  LDG.E.CONSTANT R25, desc[UR4][R2.64+0x10200] ;  /* 0x0102000402197981 */ /* 0x000ee8000c1e9900 */
[----:B------:R-:W3:Y:S04]  /*0350*/  LDG.E.CONSTANT R24, desc[UR4][R2.64+0x10300] ;  /* 0x0103000402187981 */ /* 0x000ee8000c1e9900 */
[----:B------:R-:W3:Y:S01]  /*0360*/  LDG.E.CONSTANT R23, desc[UR4][R2.64+0x10400] ;  /* 0x0104000402177981 */ /* 0x000ee2000c1e9900 */
[----:B----4-:R-:W-:-:S04]  /*0370*/  FMNMX3 R4, R26, R4, R5, PT ;  /* 0x000000041a047276 */ /* 0x010fc80003800005 */
[----:B-----5:R-:W-:-:S04]  /*0380*/  FMNMX3 R4, R4, R15, R16, PT ;  /* 0x0000000f04047276 */ /* 0x020fc80003800010 */
[----:B------:R-:W-:-:S04]  /*0390*/  FMNMX3 R4, R4, R17, R18, PT ;  /* 0x0000001104047276 */ /* 0x000fc80003800012 */
[----:B------:R-:W-:Y:S02]  /*03a0*/  FMNMX3 R19, R4, R19, R20, PT ;  /* 0x0000001304137276 */ /* 0x000fe40003800014 */
[----:B------:R-:W0:Y:S02]  /*03b0*/  LDC.64 R4, c[0x0][0x388] ;  /* 0x0000e200ff047b82 */ /* 0x000e240000000a00 */
[----:B------:R-:W-:-:S04]  /*03c0*/  FMNMX3 R7, R19, R14, R7, PT ;  /* 0x0000000e13077276 */ /* 0x000fc80003800007 */
[----:B------:R-:W-:-:S04]  /*03d0*/  FMNMX3 R7, R7, R13, R12, PT ;  /* 0x0000000d07077276 */ /* 0x000fc8000380000c */
[----:B------:R-:W-:-:S04]  /*03e0*/  FMNMX3 R7, R7, R11, R10, PT ;  /* 0x0000000b07077276 */ /* 0x000fc8000380000a */
[----:B------:R-:W-:Y:S01]  /*03f0*/  FMNMX3 R7, R7, R9, R8, PT ;  /* 0x0000000907077276 */ /* 0x000fe20003800008 */
[----:B------:R-:W-:-:S05]  /*0400*/  IMAD.SHL.U32 R9, R0, 0x400, RZ ;  /* 0x0000040000097824 */ /* 0x000fca00078e00ff */
[----:B------:R-:W-:-:S05]  /*0410*/  LOP3.LUT R9, R9, R6, RZ, 0xfc, !PT ;  /* 0x0000000609097212 */ /* 0x000fca00078efcff */
[----:B0-----:R-:W-:Y:S01]  /*0420*/  IMAD.WIDE.U32 R4, R9, 0x4, R4 ;  /* 0x0000000409047825 */ /* 0x001fe200078e0004 */
[----:B--2---:R-:W-:-:S04]  /*0430*/  FMNMX3 R7, R7, R21, R22, PT ;  /* 0x0000001507077276 */ /* 0x004fc80003800016 */
[----:B---3--:R-:W-:-:S04]  /*0440*/  FMNMX3 R24, R7, R25, R24, PT ;  /* 0x0000001907187276 */ /* 0x008fc80003800018 */
[----:B------:R-:W-:-:S05]  /*0450*/  FMNMX R23, R24, R23, PT ;  /* 0x0000001718177209 */ /* 0x000fca0003800000 */
[----:B------:R-:W-:Y:S01]  /*0460*/  STG.E desc[UR4][R4.64], R23 ;  /* 0x0000001704007986 */ /* 0x000fe2000c101904 */
[----:B------:R-:W-:Y:S05]  /*0470*/  EXIT ;  /* 0x000000000000794d */ /* 0x000fea0003800000 */
.L_x_0:
[----:B------:R-:W-:-:S00]  /*0480*/  BRA `(.L_x_0) ;  /* 0xfffffffc00fc7947 */ /* 0x000fc0000383ffff */
[----:B------:R-:W-:-:S00]  /*0490*/  NOP ;  /* 0x0000000000007918 */ /* 0x000fc00000000000 */
        /* <DEDUP_REMOVED lines=14> */
.L_x_1:


//--------------------- .nv.shared.reserved.0     --------------------------
	.section	.nv.shared.reserved.0,"aw",@nobits
	.weak		__nv_reservedSMEM_offset_0_alias
	.size		__nv_reservedSMEM_offset_0_alias, 0, 64
	.other		__nv_reservedSMEM_offset_0_alias,@"STO_CUDA_RESERVED_SHARED STV_DEFAULT"
__nv_reservedSMEM_offset_0_alias:
	.zero		0
	.zero		64


//--------------------- .nv.constant0._Z14minpool_kernelPfS_ --------------------------
	.section	.nv.constant0._Z14minpool_kernelPfS_,"a",@progbits
	.sectionflags	@""
	.align	4
.nv.constant0._Z14minpool_kernelPfS_:
	.zero		912


//--------------------- SYMBOLS --------------------------

	.type		.nv.reservedSmem.offset0,@object
	.size		.nv.reservedSmem.offset0,0x4
